	.headerflags	@"EF_CUDA_TEXMODE_UNIFIED EF_CUDA_64BIT_ADDRESS EF_CUDA_ACCELERATORS EF_CUDA_SM90 EF_CUDA_VIRTUAL_SM(EF_CUDA_SM90)"
	.elftype	@"ET_EXEC"


//--------------------- .nv.info                  --------------------------
	.section	.nv.info,"",@"SHT_CUDA_INFO"
	.align	4


	//----- nvinfo : EIATTR_REGCOUNT
	.align		4
        /*0000*/ 	.byte	0x04, 0x2f
        /*0002*/ 	.short	(.L_1 - .L_0)
	.align		4
.L_0:
        /*0004*/ 	.word	index@(triton_poi_fused_convolution_view_3)
        /*0008*/ 	.word	0x00000012


	//----- nvinfo : EIATTR_MIN_STACK_SIZE
	.align		4
.L_1:
        /*000c*/ 	.byte	0x04, 0x12
        /*000e*/ 	.short	(.L_3 - .L_2)
	.align		4
.L_2:
        /*0010*/ 	.word	index@(triton_poi_fused_convolution_view_3)
        /*0014*/ 	.word	0x00000000


	//----- nvinfo : EIATTR_FRAME_SIZE
	.align		4
.L_3:
        /*0018*/ 	.byte	0x04, 0x11
        /*001a*/ 	.short	(.L_5 - .L_4)
	.align		4
.L_4:
        /*001c*/ 	.word	index@(triton_poi_fused_convolution_view_3)
        /*0020*/ 	.word	0x00000000


	//----- nvinfo : EIATTR_MIN_STACK_SIZE
	.align		4
.L_5:
        /*0024*/ 	.byte	0x04, 0x12
        /*0026*/ 	.short	(.L_7 - .L_6)
	.align		4
.L_6:
        /*0028*/ 	.word	index@(triton_poi_fused_convolution_view_3)
        /*002c*/ 	.word	0x00000000
.L_7:


//--------------------- .nv.info.triton_poi_fused_convolution_view_3 --------------------------
	.section	.nv.info.triton_poi_fused_convolution_view_3,"",@"SHT_CUDA_INFO"
	.sectionflags	@""
	.align	4


	//----- nvinfo : EIATTR_CUDA_API_VERSION
	.align		4
        /*0000*/ 	.byte	0x04, 0x37
        /*0002*/ 	.short	(.L_9 - .L_8)
.L_8:
        /*0004*/ 	.word	0x0000007c


	//----- nvinfo : EIATTR_KPARAM_INFO
	.align		4
.L_9:
        /*0008*/ 	.byte	0x04, 0x17
        /*000a*/ 	.short	(.L_11 - .L_10)
.L_10:
        /*000c*/ 	.word	0x00000000
        /*0010*/ 	.short	0x0002
        /*0012*/ 	.short	0x0010
        /*0014*/ 	.byte	0x00, 0xf0, 0x11, 0x00


	//----- nvinfo : EIATTR_KPARAM_INFO
	.align		4
.L_11:
        /*0018*/ 	.byte	0x04, 0x17
        /*001a*/ 	.short	(.L_13 - .L_12)
.L_12:
        /*001c*/ 	.word	0x00000000
        /*0020*/ 	.short	0x0001
        /*0022*/ 	.short	0x0008
        /*0024*/ 	.byte	0x00, 0xf4, 0x21, 0x00


	//----- nvinfo : EIATTR_KPARAM_INFO
	.align		4
.L_13:
        /*0028*/ 	.byte	0x04, 0x17
        /*002a*/ 	.short	(.L_15 - .L_14)
.L_14:
        /*002c*/ 	.word	0x00000000
        /*0030*/ 	.short	0x0000
        /*0032*/ 	.short	0x0000
        /*0034*/ 	.byte	0x00, 0xf4, 0x21, 0x00


	//----- nvinfo : EIATTR_SPARSE_MMA_MASK
	.align		4
.L_15:
        /*0038*/ 	.byte	0x03, 0x50
        /*003a*/ 	.short	0x0000


	//----- nvinfo : EIATTR_MAXREG_COUNT
	.align		4
        /*003c*/ 	.byte	0x03, 0x1b
        /*003e*/ 	.short	0x00ff


	//----- nvinfo : EIATTR_EXIT_INSTR_OFFSETS
	.align		4
        /*0040*/ 	.byte	0x04, 0x1c
        /*0042*/ 	.short	(.L_17 - .L_16)


	//   ....[0]....
.L_16:
        /*0044*/ 	.word	0x00000290


	//----- nvinfo : EIATTR_REQNTID
	.align		4
.L_17:
        /*0048*/ 	.byte	0x04, 0x10
        /*004a*/ 	.short	(.L_19 - .L_18)
.L_18:
        /*004c*/ 	.word	0x00000080
        /*0050*/ 	.word	0x00000001
        /*0054*/ 	.word	0x00000001


	//----- nvinfo : EIATTR_CBANK_PARAM_SIZE
	.align		4
.L_19:
        /*0058*/ 	.byte	0x03, 0x19
        /*005a*/ 	.short	0x0014


	//----- nvinfo : EIATTR_PARAM_CBANK
	.align		4
        /*005c*/ 	.byte	0x04, 0x0a
        /*005e*/ 	.short	(.L_21 - .L_20)
	.align		4
.L_20:
        /*0060*/ 	.word	index@(.nv.constant0.triton_poi_fused_convolution_view_3)
        /*0064*/ 	.short	0x0210
        /*0066*/ 	.short	0x0014


	//----- nvinfo : EIATTR_SW_WAR
	.align		4
.L_21:
        /*0068*/ 	.byte	0x04, 0x36
        /*006a*/ 	.short	(.L_23 - .L_22)
.L_22:
        /*006c*/ 	.word	0x00000008
.L_23:


//--------------------- .nv.callgraph             --------------------------
	.section	.nv.callgraph,"",@"SHT_CUDA_CALLGRAPH"
	.align	4
	.sectionentsize	8
	.align		4
        /*0000*/ 	.word	0x00000000
	.align		4
        /*0004*/ 	.word	0xffffffff
	.align		4
        /*0008*/ 	.word	0x00000000
	.align		4
        /*000c*/ 	.word	0xfffffffe
	.align		4
        /*0010*/ 	.word	0x00000000
	.align		4
        /*0014*/ 	.word	0xfffffffd
	.align		4
        /*0018*/ 	.word	0x00000000
	.align		4
        /*001c*/ 	.word	0xfffffffc


//--------------------- .text.triton_poi_fused_convolution_view_3 --------------------------
	.section	.text.triton_poi_fused_convolution_view_3,"ax",@progbits
	.align	128
        .global         triton_poi_fused_convolution_view_3
        .type           triton_poi_fused_convolution_view_3,@function
        .size           triton_poi_fused_convolution_view_3,(.L_x_1 - triton_poi_fused_convolution_view_3)
        .other          triton_poi_fused_convolution_view_3,@"STO_CUDA_ENTRY STV_DEFAULT"
triton_poi_fused_convolution_view_3:
.text.triton_poi_fused_convolution_view_3:
[----:B------:R-:W-:Y:S01]  /*0000*/  LDC R1, c[0x0][0x28] ;  /* 0x00000a00ff017b82 */ /* 0x000fe20000000800 */
[----:B------:R-:W1:Y:S01]  /*0010*/  S2R R0, SR_TID.X ;  /* 0x0000000000007919 */ /* 0x000e620000002100 */
[----:B------:R-:W-:Y:S01]  /*0020*/  HFMA2.MMA R6, -RZ, RZ, 0, 0 ;  /* 0x00000000ff067435 */ /* 0x000fe200000001ff */
[----:B------:R-:W-:-:S05]  /*0030*/  MOV R8, RZ ;  /* 0x000000ff00087202 */ /* 0x000fca0000000f00 */
[----:B------:R-:W2:Y:S01]  /*0040*/  LDC.64 R2, c[0x0][0x218] ;  /* 0x00008600ff027b82 */ /* 0x000ea20000000a00 */
[----:B------:R-:W3:Y:S01]  /*0050*/  S2R R7, SR_CTAID.X ;  /* 0x0000000000077919 */ /* 0x000ee20000002500 */
[----:B------:R-:W-:-:S06]  /*0060*/  ULDC.64 UR4, c[0x0][0x208] ;  /* 0x0000820000047ab9 */ /* 0x000fcc0000000a00 */
[----:B------:R-:W4:Y:S01]  /*0070*/  LDC.64 R4, c[0x0][0x210] ;  /* 0x00008400ff047b82 */ /* 0x000f220000000a00 */
[----:B-1----:R-:W-:-:S04]  /*0080*/  SHF.L.U32 R0, R0, 0x2, RZ ;  /* 0x0000000200007819 */ /* 0x002fc800000006ff */
[----:B------:R-:W-:-:S04]  /*0090*/  LOP3.LUT R0, R0, 0x1fc, RZ, 0xc0, !PT ;  /* 0x000001fc00007812 */ /* 0x000fc800078ec0ff */
[----:B---3--:R-:W-:-:S04]  /*00a0*/  LEA R7, R7, R0, 0xa ;  /* 0x0000000007077211 */ /* 0x008fc800078e50ff */
[----:B------:R-:W-:Y:S01]  /*00b0*/  IADD3 R9, R7, 0x200, RZ ;  /* 0x0000020007097810 */ /* 0x000fe20007ffe0ff */
[----:B------:R-:W-:-:S04]  /*00c0*/  IMAD.HI R0, R7, -0x779bd671, R6 ;  /* 0x8864298f07007827 */ /* 0x000fc800078e0206 */
[----:B------:R-:W-:Y:S01]  /*00d0*/  IMAD.HI R8, R9, -0x779bd671, R8 ;  /* 0x8864298f09087827 */ /* 0x000fe200078e0208 */
[----:B------:R-:W-:-:S04]  /*00e0*/  SHF.R.U32.HI R9, RZ, 0x1f, R0 ;  /* 0x0000001fff097819 */ /* 0x000fc80000011600 */
[----:B------:R-:W-:Y:S02]  /*00f0*/  SHF.R.U32.HI R11, RZ, 0x1f, R8 ;  /* 0x0000001fff0b7819 */ /* 0x000fe40000011608 */
[----:B------:R-:W-:Y:S02]  /*0100*/  LEA.HI.SX32 R9, R0, R9, 0x15 ;  /* 0x0000000900097211 */ /* 0x000fe400078faaff */
[----:B------:R-:W-:Y:S02]  /*0110*/  LEA.HI.SX32 R11, R8, R11, 0x15 ;  /* 0x0000000b080b7211 */ /* 0x000fe400078faaff */
[----:B------:R-:W-:Y:S02]  /*0120*/  LEA.HI R0, R9, R9, RZ, 0x9 ;  /* 0x0000000909007211 */ /* 0x000fe400078f48ff */
[----:B------:R-:W-:Y:S02]  /*0130*/  LEA.HI R6, R11, R11, RZ, 0x9 ;  /* 0x0000000b0b067211 */ /* 0x000fe400078f48ff */
[----:B------:R-:W-:-:S02]  /*0140*/  LOP3.LUT R0, R0, 0xfffffe00, RZ, 0xc0, !PT ;  /* 0xfffffe0000007812 */ /* 0x000fc400078ec0ff */
[----:B------:R-:W-:Y:S02]  /*0150*/  LOP3.LUT R6, R6, 0xfffffe00, RZ, 0xc0, !PT ;  /* 0xfffffe0006067812 */ /* 0x000fe400078ec0ff */
[----:B------:R-:W-:Y:S01]  /*0160*/  IADD3 R13, R9, -R0, RZ ;  /* 0x80000000090d7210 */ /* 0x000fe20007ffe0ff */
[----:B----4-:R-:W-:Y:S01]  /*0170*/  IMAD.WIDE R8, R7, 0x4, R4 ;  /* 0x0000000407087825 */ /* 0x010fe200078e0204 */
[----:B------:R-:W-:-:S03]  /*0180*/  IADD3 R15, R11, -R6, RZ ;  /* 0x800000060b0f7210 */ /* 0x000fc60007ffe0ff */
[--C-:B--2---:R-:W-:Y:S01]  /*0190*/  IMAD.WIDE R10, R13, 0x4, R2.reuse ;  /* 0x000000040d0a7825 */ /* 0x104fe200078e0202 */
[----:B------:R-:W2:Y:S03]  /*01a0*/  LDG.E.128 R4, desc[UR4][R8.64] ;  /* 0x0000000408047981 */ /* 0x000ea6000c1e1d00 */
[----:B------:R-:W-:Y:S02]  /*01b0*/  IMAD.WIDE R2, R15, 0x4, R2 ;  /* 0x000000040f027825 */ /* 0x000fe400078e0202 */
[----:B------:R-:W2:Y:S04]  /*01c0*/  LDG.E.EL R10, desc[UR4][R10.64] ;  /* 0x000000040a0a7981 */ /* 0x000ea8000c2e1900 */
[----:B------:R-:W3:Y:S04]  /*01d0*/  LDG.E.EL R2, desc[UR4][R2.64] ;  /* 0x0000000402027981 */ /* 0x000ee8000c2e1900 */
[----:B------:R-:W3:Y:S01]  /*01e0*/  LDG.E.128 R12, desc[UR4][R8.64+0x800] ;  /* 0x00080004080c7981 */ /* 0x000ee2000c1e1d00 */
[--C-:B--2---:R-:W-:Y:S01]  /*01f0*/  FADD R4, R4, R10.reuse ;  /* 0x0000000a04047221 */ /* 0x104fe20000000000 */
[--C-:B------:R-:W-:Y:S01]  /*0200*/  FADD R5, R5, R10.reuse ;  /* 0x0000000a05057221 */ /* 0x100fe20000000000 */
[--C-:B------:R-:W-:Y:S01]  /*0210*/  FADD R6, R6, R10.reuse ;  /* 0x0000000a06067221 */ /* 0x100fe20000000000 */
[----:B------:R-:W-:Y:S01]  /*0220*/  FADD R7, R7, R10 ;  /* 0x0000000a07077221 */ /* 0x000fe20000000000 */
[--C-:B---3--:R-:W-:Y:S01]  /*0230*/  FADD R12, R12, R2.reuse ;  /* 0x000000020c0c7221 */ /* 0x108fe20000000000 */
[--C-:B------:R-:W-:Y:S01]  /*0240*/  FADD R13, R13, R2.reuse ;  /* 0x000000020d0d7221 */ /* 0x100fe20000000000 */
[--C-:B------:R-:W-:Y:S01]  /*0250*/  FADD R14, R14, R2.reuse ;  /* 0x000000020e0e7221 */ /* 0x100fe20000000000 */
[----:B------:R-:W-:Y:S01]  /*0260*/  FADD R15, R15, R2 ;  /* 0x000000020f0f7221 */ /* 0x000fe20000000000 */
[----:B------:R-:W-:Y:S04]  /*0270*/  STG.E.128 desc[UR4][R8.64], R4 ;  /* 0x0000000408007986 */ /* 0x000fe8000c101d04 */
[----:B------:R-:W-:Y:S01]  /*0280*/  STG.E.128 desc[UR4][R8.64+0x800], R12 ;  /* 0x0008000c08007986 */ /* 0x000fe2000c101d04 */
[----:B------:R-:W-:Y:S05]  /*0290*/  EXIT ;  /* 0x000000000000794d */ /* 0x000fea0003800000 */
.L_x_0:
[----:B------:R-:W-:-:S00]  /*02a0*/  BRA `(.L_x_0) ;  /* 0xfffffffc00fc7947 */ /* 0x000fc0000383ffff */
[----:B------:R-:W-:-:S00]  /*02b0*/  NOP ;  /* 0x0000000000007918 */ /* 0x000fc00000000000 */
        /* <DEDUP_REMOVED lines=12> */
.L_x_1:


//--------------------- .nv.constant0.triton_poi_fused_convolution_view_3 --------------------------
	.section	.nv.constant0.triton_poi_fused_convolution_view_3,"a",@progbits
	.sectionflags	@""
	.align	4
.nv.constant0.triton_poi_fused_convolution_view_3:
	.zero		548
